	.headerflags	@"EF_CUDA_TEXMODE_UNIFIED EF_CUDA_64BIT_ADDRESS EF_CUDA_ACCELERATORS EF_CUDA_SM90 EF_CUDA_VIRTUAL_SM(EF_CUDA_SM90)"
	.elftype	@"ET_EXEC"


//--------------------- .nv.info                  --------------------------
	.section	.nv.info,"",@"SHT_CUDA_INFO"
	.align	4


	//----- nvinfo : EIATTR_REGCOUNT
	.align		4
        /*0000*/ 	.byte	0x04, 0x2f
        /*0002*/ 	.short	(.L_3 - .L_2)
	.align		4
.L_2:
        /*0004*/ 	.word	index@(triton_poi_fused__native_batch_norm_legit_no_training_add_5)
        /*0008*/ 	.word	0x00000014


	//----- nvinfo : EIATTR_MIN_STACK_SIZE
	.align		4
.L_3:
        /*000c*/ 	.byte	0x04, 0x12
        /*000e*/ 	.short	(.L_5 - .L_4)
	.align		4
.L_4:
        /*0010*/ 	.word	index@(triton_poi_fused__native_batch_norm_legit_no_training_add_5)
        /*0014*/ 	.word	0x00000000


	//----- nvinfo : EIATTR_FRAME_SIZE
	.align		4
.L_5:
        /*0018*/ 	.byte	0x04, 0x11
        /*001a*/ 	.short	(.L_7 - .L_6)
	.align		4
.L_6:
        /*001c*/ 	.word	index@(triton_poi_fused__native_batch_norm_legit_no_training_add_5)
        /*0020*/ 	.word	0x00000000


	//----- nvinfo : EIATTR_MIN_STACK_SIZE
	.align		4
.L_7:
        /*0024*/ 	.byte	0x04, 0x12
        /*0026*/ 	.short	(.L_9 - .L_8)
	.align		4
.L_8:
        /*0028*/ 	.word	index@(triton_poi_fused__native_batch_norm_legit_no_training_add_5)
        /*002c*/ 	.word	0x00000000
.L_9:


//--------------------- .nv.info.triton_poi_fused__native_batch_norm_legit_no_training_add_5 --------------------------
	.section	.nv.info.triton_poi_fused__native_batch_norm_legit_no_training_add_5,"",@"SHT_CUDA_INFO"
	.sectionflags	@""
	.align	4


	//----- nvinfo : EIATTR_CUDA_API_VERSION
	.align		4
        /*0000*/ 	.byte	0x04, 0x37
        /*0002*/ 	.short	(.L_11 - .L_10)
.L_10:
        /*0004*/ 	.word	0x0000007c


	//----- nvinfo : EIATTR_KPARAM_INFO
	.align		4
.L_11:
        /*0008*/ 	.byte	0x04, 0x17
        /*000a*/ 	.short	(.L_13 - .L_12)
.L_12:
        /*000c*/ 	.word	0x00000000
        /*0010*/ 	.short	0x0006
        /*0012*/ 	.short	0x0030
        /*0014*/ 	.byte	0x00, 0xf0, 0x11, 0x00


	//----- nvinfo : EIATTR_KPARAM_INFO
	.align		4
.L_13:
        /*0018*/ 	.byte	0x04, 0x17
        /*001a*/ 	.short	(.L_15 - .L_14)
.L_14:
        /*001c*/ 	.word	0x00000000
        /*0020*/ 	.short	0x0005
        /*0022*/ 	.short	0x0028
        /*0024*/ 	.byte	0x00, 0xf4, 0x21, 0x00


	//----- nvinfo : EIATTR_KPARAM_INFO
	.align		4
.L_15:
        /*0028*/ 	.byte	0x04, 0x17
        /*002a*/ 	.short	(.L_17 - .L_16)
.L_16:
        /*002c*/ 	.word	0x00000000
        /*0030*/ 	.short	0x0004
        /*0032*/ 	.short	0x0020
        /*0034*/ 	.byte	0x00, 0xf4, 0x21, 0x00


	//----- nvinfo : EIATTR_KPARAM_INFO
	.align		4
.L_17:
        /*0038*/ 	.byte	0x04, 0x17
        /*003a*/ 	.short	(.L_19 - .L_18)
.L_18:
        /*003c*/ 	.word	0x00000000
        /*0040*/ 	.short	0x0003
        /*0042*/ 	.short	0x0018
        /*0044*/ 	.byte	0x00, 0xf4, 0x21, 0x00


	//----- nvinfo : EIATTR_KPARAM_INFO
	.align		4
.L_19:
        /*0048*/ 	.byte	0x04, 0x17
        /*004a*/ 	.short	(.L_21 - .L_20)
.L_20:
        /*004c*/ 	.word	0x00000000
        /*0050*/ 	.short	0x0002
        /*0052*/ 	.short	0x0010
        /*0054*/ 	.byte	0x00, 0xf4, 0x21, 0x00


	//----- nvinfo : EIATTR_KPARAM_INFO
	.align		4
.L_21:
        /*0058*/ 	.byte	0x04, 0x17
        /*005a*/ 	.short	(.L_23 - .L_22)
.L_22:
        /*005c*/ 	.word	0x00000000
        /*0060*/ 	.short	0x0001
        /*0062*/ 	.short	0x0008
        /*0064*/ 	.byte	0x00, 0xf4, 0x21, 0x00


	//----- nvinfo : EIATTR_KPARAM_INFO
	.align		4
.L_23:
        /*0068*/ 	.byte	0x04, 0x17
        /*006a*/ 	.short	(.L_25 - .L_24)
.L_24:
        /*006c*/ 	.word	0x00000000
        /*0070*/ 	.short	0x0000
        /*0072*/ 	.short	0x0000
        /*0074*/ 	.byte	0x00, 0xf4, 0x21, 0x00


	//----- nvinfo : EIATTR_SPARSE_MMA_MASK
	.align		4
.L_25:
        /*0078*/ 	.byte	0x03, 0x50
        /*007a*/ 	.short	0x0000


	//----- nvinfo : EIATTR_MAXREG_COUNT
	.align		4
        /*007c*/ 	.byte	0x03, 0x1b
        /*007e*/ 	.short	0x00ff


	//----- nvinfo : EIATTR_EXIT_INSTR_OFFSETS
	.align		4
        /*0080*/ 	.byte	0x04, 0x1c
        /*0082*/ 	.short	(.L_27 - .L_26)


	//   ....[0]....
.L_26:
        /*0084*/ 	.word	0x00000340


	//----- nvinfo : EIATTR_REQNTID
	.align		4
.L_27:
        /*0088*/ 	.byte	0x04, 0x10
        /*008a*/ 	.short	(.L_29 - .L_28)
.L_28:
        /*008c*/ 	.word	0x00000100
        /*0090*/ 	.word	0x00000001
        /*0094*/ 	.word	0x00000001


	//----- nvinfo : EIATTR_CBANK_PARAM_SIZE
	.align		4
.L_29:
        /*0098*/ 	.byte	0x03, 0x19
        /*009a*/ 	.short	0x0034


	//----- nvinfo : EIATTR_PARAM_CBANK
	.align		4
        /*009c*/ 	.byte	0x04, 0x0a
        /*009e*/ 	.short	(.L_31 - .L_30)
	.align		4
.L_30:
        /*00a0*/ 	.word	index@(.nv.constant0.triton_poi_fused__native_batch_norm_legit_no_training_add_5)
        /*00a4*/ 	.short	0x0210
        /*00a6*/ 	.short	0x0034


	//----- nvinfo : EIATTR_SW_WAR
	.align		4
.L_31:
        /*00a8*/ 	.byte	0x04, 0x36
        /*00aa*/ 	.short	(.L_33 - .L_32)
.L_32:
        /*00ac*/ 	.word	0x00000008
.L_33:


//--------------------- .nv.callgraph             --------------------------
	.section	.nv.callgraph,"",@"SHT_CUDA_CALLGRAPH"
	.align	4
	.sectionentsize	8
	.align		4
        /*0000*/ 	.word	0x00000000
	.align		4
        /*0004*/ 	.word	0xffffffff
	.align		4
        /*0008*/ 	.word	0x00000000
	.align		4
        /*000c*/ 	.word	0xfffffffe
	.align		4
        /*0010*/ 	.word	0x00000000
	.align		4
        /*0014*/ 	.word	0xfffffffd
	.align		4
        /*0018*/ 	.word	0x00000000
	.align		4
        /*001c*/ 	.word	0xfffffffc


//--------------------- .nv.constant4             --------------------------
	.section	.nv.constant4,"a",@progbits
	.align	8
	.align		8
.nv.constant4:
        /*0000*/ 	.dword	_$_str
	.align		8
        /*0008*/ 	.dword	_$_str_$_2


//--------------------- .text.triton_poi_fused__native_batch_norm_legit_no_training_add_5 --------------------------
	.section	.text.triton_poi_fused__native_batch_norm_legit_no_training_add_5,"ax",@progbits
	.align	128
        .global         triton_poi_fused__native_batch_norm_legit_no_training_add_5
        .type           triton_poi_fused__native_batch_norm_legit_no_training_add_5,@function
        .size           triton_poi_fused__native_batch_norm_legit_no_training_add_5,(.L_x_1 - triton_poi_fused__native_batch_norm_legit_no_training_add_5)
        .other          triton_poi_fused__native_batch_norm_legit_no_training_add_5,@"STO_CUDA_ENTRY STV_DEFAULT"
triton_poi_fused__native_batch_norm_legit_no_training_add_5:
.text.triton_poi_fused__native_batch_norm_legit_no_training_add_5:
[----:B------:R-:W-:Y:S01]  /*0000*/  LDC R1, c[0x0][0x28] ;  /* 0x00000a00ff017b82 */ /* 0x000fe20000000800 */
[----:B------:R-:W1:Y:S07]  /*0010*/  S2R R0, SR_TID.X ;  /* 0x0000000000007919 */ /* 0x000e6e0000002100 */
[----:B------:R-:W2:Y:S01]  /*0020*/  LDC.64 R8, c[0x0][0x228] ;  /* 0x00008a00ff087b82 */ /* 0x000ea20000000a00 */
[----:B------:R-:W-:Y:S01]  /*0030*/  ULDC.64 UR4, c[0x0][0x208] ;  /* 0x0000820000047ab9 */ /* 0x000fe20000000a00 */
[----:B------:R-:W3:Y:S06]  /*0040*/  S2R R5, SR_CTAID.X ;  /* 0x0000000000057919 */ /* 0x000eec0000002500 */
[----:B------:R-:W4:Y:S08]  /*0050*/  LDC.64 R6, c[0x0][0x218] ;  /* 0x00008600ff067b82 */ /* 0x000f300000000a00 */
[----:B------:R-:W5:Y:S08]  /*0060*/  LDC.64 R10, c[0x0][0x220] ;  /* 0x00008800ff0a7b82 */ /* 0x000f700000000a00 */
[----:B------:R-:W5:Y:S01]  /*0070*/  LDC.64 R12, c[0x0][0x230] ;  /* 0x00008c00ff0c7b82 */ /* 0x000f620000000a00 */
[----:B-1----:R-:W-:-:S07]  /*0080*/  SHF.L.U32 R0, R0, 0x1, RZ ;  /* 0x0000000100007819 */ /* 0x002fce00000006ff */
[----:B------:R-:W1:Y:S01]  /*0090*/  LDC.64 R14, c[0x0][0x238] ;  /* 0x00008e00ff0e7b82 */ /* 0x000e620000000a00 */
[----:B---3--:R-:W-:Y:S02]  /*00a0*/  SHF.R.S32.HI R3, RZ, 0x16, R5 ;  /* 0x00000016ff037819 */ /* 0x008fe40000011405 */
[----:B------:R-:W-:Y:S02]  /*00b0*/  LOP3.LUT R0, R0, 0x1fe, RZ, 0xc0, !PT ;  /* 0x000001fe00007812 */ /* 0x000fe400078ec0ff */
[----:B------:R-:W-:Y:S02]  /*00c0*/  SGXT R3, R3, 0x1 ;  /* 0x000000010303781a */ /* 0x000fe40000000200 */
[----:B------:R-:W-:-:S04]  /*00d0*/  LEA R0, R5, R0, 0x9 ;  /* 0x0000000005007211 */ /* 0x000fc800078e48ff */
[----:B------:R-:W-:-:S04]  /*00e0*/  LEA.HI R3, R3, R0, RZ, 0x8 ;  /* 0x0000000003037211 */ /* 0x000fc800078f40ff */
[----:B------:R-:W-:-:S04]  /*00f0*/  SHF.R.S32.HI R3, RZ, 0x8, R3 ;  /* 0x00000008ff037819 */ /* 0x000fc80000011403 */
[----:B------:R-:W-:-:S04]  /*0100*/  LEA.HI R2, R3, R3, RZ, 0x8 ;  /* 0x0000000303027211 */ /* 0x000fc800078f40ff */
[----:B------:R-:W-:-:S04]  /*0110*/  LOP3.LUT R2, R2, 0xffffff00, RZ, 0xc0, !PT ;  /* 0xffffff0002027812 */ /* 0x000fc800078ec0ff */
[----:B------:R-:W-:Y:S02]  /*0120*/  IADD3 R17, R3, -R2, RZ ;  /* 0x8000000203117210 */ /* 0x000fe40007ffe0ff */
[----:B------:R-:W3:Y:S03]  /*0130*/  LDC.64 R2, c[0x0][0x210] ;  /* 0x00008400ff027b82 */ /* 0x000ee60000000a00 */
[----:B--2---:R-:W-:-:S05]  /*0140*/  IMAD.WIDE R8, R17, 0x4, R8 ;  /* 0x0000000411087825 */ /* 0x004fca00078e0208 */
[----:B------:R-:W2:Y:S01]  /*0150*/  LDG.E.EL R4, desc[UR4][R8.64] ;  /* 0x0000000408047981 */ /* 0x000ea2000c2e1900 */
[----:B----4-:R-:W-:-:S04]  /*0160*/  IMAD.WIDE R6, R0, 0x4, R6 ;  /* 0x0000000400067825 */ /* 0x010fc800078e0206 */
[C---:B-----5:R-:W-:Y:S02]  /*0170*/  IMAD.WIDE R10, R17.reuse, 0x4, R10 ;  /* 0x00000004110a7825 */ /* 0x060fe400078e020a */
[----:B------:R-:W4:Y:S02]  /*0180*/  LDG.E.64 R6, desc[UR4][R6.64] ;  /* 0x0000000406067981 */ /* 0x000f24000c1e1b00 */
[C---:B0-----:R-:W-:Y:S02]  /*0190*/  IMAD.WIDE R12, R17.reuse, 0x4, R12 ;  /* 0x00000004110c7825 */ /* 0x041fe400078e020c */
[----:B------:R0:W4:Y:S02]  /*01a0*/  LDG.E.EL R5, desc[UR4][R10.64] ;  /* 0x000000040a057981 */ /* 0x000124000c2e1900 */
[----:B-1----:R-:W-:Y:S02]  /*01b0*/  IMAD.WIDE R14, R17, 0x4, R14 ;  /* 0x00000004110e7825 */ /* 0x002fe400078e020e */
[----:B------:R-:W5:Y:S02]  /*01c0*/  LDG.E.EL R12, desc[UR4][R12.64] ;  /* 0x000000040c0c7981 */ /* 0x000f64000c2e1900 */
[----:B---3--:R-:W-:-:S02]  /*01d0*/  IMAD.WIDE R2, R0, 0x4, R2 ;  /* 0x0000000400027825 */ /* 0x008fc400078e0202 */
[----:B------:R-:W5:Y:S04]  /*01e0*/  LDG.E.EL R15, desc[UR4][R14.64] ;  /* 0x000000040e0f7981 */ /* 0x000f68000c2e1900 */
[----:B------:R-:W3:Y:S01]  /*01f0*/  LDG.E.64 R8, desc[UR4][R2.64] ;  /* 0x0000000402087981 */ /* 0x000ee2000c1e1b00 */
[----:B0-----:R-:W-:Y:S01]  /*0200*/  HFMA2.MMA R11, -RZ, RZ, 1.625, 0 ;  /* 0x3e800000ff0b7435 */ /* 0x001fe200000001ff */
[----:B--2---:R-:W-:-:S04]  /*0210*/  FADD R4, R4, 9.9999997473787516356e-06 ;  /* 0x3727c5ac04047421 */ /* 0x004fc80000000000 */
[----:B------:R-:W0:Y:S02]  /*0220*/  MUFU.SQRT R0, R4 ;  /* 0x0000000400007308 */ /* 0x000e240000002000 */
[C---:B0-----:R-:W-:Y:S02]  /*0230*/  FSETP.GT.AND P0, PT, R0.reuse, 8.50705917302346158658e+37, PT ;  /* 0x7e8000000000780b */ /* 0x041fe40003f04000 */
[----:B------:R-:W-:-:S11]  /*0240*/  FSETP.GEU.AND P1, PT, R0, 1.175494350822287508e-38, PT ;  /* 0x008000000000780b */ /* 0x000fd60003f2e000 */
[----:B------:R-:W-:-:S04]  /*0250*/  @P0 FMUL R0, R0, 0.25 ;  /* 0x3e80000000000820 */ /* 0x000fc80000400000 */
[----:B------:R-:W-:-:S06]  /*0260*/  @!P1 FMUL R0, R0, 16777216 ;  /* 0x4b80000000009820 */ /* 0x000fcc0000400000 */
[----:B------:R-:W0:Y:S01]  /*0270*/  MUFU.RCP R0, R0 ;  /* 0x0000000000007308 */ /* 0x000e220000001000 */
[----:B------:R-:W-:Y:S01]  /*0280*/  FSEL R11, R11, 1, P0 ;  /* 0x3f8000000b0b7808 */ /* 0x000fe20000000000 */
[----:B----4-:R-:W-:-:S04]  /*0290*/  FADD R6, R6, -R5 ;  /* 0x8000000506067221 */ /* 0x010fc80000000000 */
[----:B------:R-:W-:Y:S01]  /*02a0*/  @!P1 FMUL R11, R11, 16777216 ;  /* 0x4b8000000b0b9820 */ /* 0x000fe20000400000 */
[----:B------:R-:W-:-:S03]  /*02b0*/  FADD R7, R7, -R5 ;  /* 0x8000000507077221 */ /* 0x000fc60000000000 */
[----:B0-----:R-:W-:-:S04]  /*02c0*/  FMUL R11, R0, R11 ;  /* 0x0000000b000b7220 */ /* 0x001fc80000400000 */
[-C--:B------:R-:W-:Y:S01]  /*02d0*/  FMUL R6, R6, R11.reuse ;  /* 0x0000000b06067220 */ /* 0x080fe20000400000 */
[----:B------:R-:W-:-:S03]  /*02e0*/  FMUL R4, R7, R11 ;  /* 0x0000000b07047220 */ /* 0x000fc60000400000 */
[C-C-:B-----5:R-:W-:Y:S01]  /*02f0*/  FFMA R5, R12.reuse, R6, R15.reuse ;  /* 0x000000060c057223 */ /* 0x160fe2000000000f */
[----:B------:R-:W-:-:S03]  /*0300*/  FFMA R4, R12, R4, R15 ;  /* 0x000000040c047223 */ /* 0x000fc6000000000f */
[----:B---3--:R-:W-:Y:S01]  /*0310*/  FADD R8, R8, R5 ;  /* 0x0000000508087221 */ /* 0x008fe20000000000 */
[----:B------:R-:W-:-:S05]  /*0320*/  FADD R9, R9, R4 ;  /* 0x0000000409097221 */ /* 0x000fca0000000000 */
[----:B------:R-:W-:Y:S01]  /*0330*/  STG.E.64 desc[UR4][R2.64], R8 ;  /* 0x0000000802007986 */ /* 0x000fe2000c101b04 */
[----:B------:R-:W-:Y:S05]  /*0340*/  EXIT ;  /* 0x000000000000794d */ /* 0x000fea0003800000 */
.L_x_0:
[----:B------:R-:W-:-:S00]  /*0350*/  BRA `(.L_x_0) ;  /* 0xfffffffc00fc7947 */ /* 0x000fc0000383ffff */
[----:B------:R-:W-:-:S00]  /*0360*/  NOP ;  /* 0x0000000000007918 */ /* 0x000fc00000000000 */
        /* <DEDUP_REMOVED lines=9> */
.L_x_1:


//--------------------- .nv.global.init           --------------------------
	.section	.nv.global.init,"aw",@progbits
.nv.global.init:
	.type		_$_str,@object
	.size		_$_str,(_$_str_$_2 - _$_str)
_$_str:
        /*0000*/ 	.byte	0x5f, 0x5f, 0x43, 0x55, 0x44, 0x41, 0x5f, 0x46, 0x54, 0x5a, 0x00
	.type		_$_str_$_2,@object
	.size		_$_str_$_2,(.L_1 - _$_str_$_2)
_$_str_$_2:
        /*000b*/ 	.byte	0x5f, 0x5f, 0x43, 0x55, 0x44, 0x41, 0x5f, 0x50, 0x52, 0x45, 0x43, 0x5f, 0x53, 0x51, 0x52, 0x54
        /*001b*/ 	.byte	0x00
.L_1:


//--------------------- .nv.constant0.triton_poi_fused__native_batch_norm_legit_no_training_add_5 --------------------------
	.section	.nv.constant0.triton_poi_fused__native_batch_norm_legit_no_training_add_5,"a",@progbits
	.sectionflags	@""
	.align	4
.nv.constant0.triton_poi_fused__native_batch_norm_legit_no_training_add_5:
	.zero		580
